//
// Generated by NVIDIA NVVM Compiler
//
// Compiler Build ID: CL-36424714
// Cuda compilation tools, release 13.0, V13.0.88
// Based on NVVM 20.0.0
//

.version 9.0
.target sm_100
.address_size 64

	// .globl	_Z15brent_kung_scanPfS_i
// _ZZ15brent_kung_scanPfS_iE4smem has been demoted

.visible .entry _Z15brent_kung_scanPfS_i(
	.param .u64 .ptr .align 1 _Z15brent_kung_scanPfS_i_param_0,
	.param .u64 .ptr .align 1 _Z15brent_kung_scanPfS_i_param_1,
	.param .u32 _Z15brent_kung_scanPfS_i_param_2
)
{
	.reg .pred 	%p<14>;
	.reg .b32 	%r<44>;
	.reg .b32 	%f<29>;
	.reg .b64 	%rd<13>;
	// demoted variable
	.shared .align 4 .b8 _ZZ15brent_kung_scanPfS_iE4smem[1024];
	ld.param.u64 	%rd3, [_Z15brent_kung_scanPfS_i_param_0];
	ld.param.u64 	%rd4, [_Z15brent_kung_scanPfS_i_param_1];
	ld.param.u32 	%r11, [_Z15brent_kung_scanPfS_i_param_2];
	cvta.to.global.u64 	%rd1, %rd4;
	cvta.to.global.u64 	%rd2, %rd3;
	mov.u32 	%r1, %ntid.x;
	mov.u32 	%r12, %ctaid.x;
	mul.lo.s32 	%r13, %r1, %r12;
	shl.b32 	%r14, %r13, 1;
	mov.u32 	%r2, %tid.x;
	add.s32 	%r3, %r14, %r2;
	setp.ge.s32 	%p1, %r3, %r11;
	shl.b32 	%r15, %r2, 2;
	mov.u32 	%r16, _ZZ15brent_kung_scanPfS_iE4smem;
	add.s32 	%r4, %r16, %r15;
	@%p1 bra 	$L__BB0_2;
	mul.wide.s32 	%rd5, %r3, 4;
	add.s64 	%rd6, %rd2, %rd5;
	ld.global.nc.f32 	%f1, [%rd6];
	st.shared.f32 	[%r4], %f1;
$L__BB0_2:
	add.s32 	%r5, %r3, %r1;
	setp.ge.u32 	%p2, %r5, %r11;
	shl.b32 	%r17, %r1, 2;
	add.s32 	%r6, %r4, %r17;
	@%p2 bra 	$L__BB0_4;
	mul.wide.u32 	%rd7, %r5, 4;
	add.s64 	%rd8, %rd2, %rd7;
	ld.global.nc.f32 	%f2, [%rd8];
	st.shared.f32 	[%r6], %f2;
$L__BB0_4:
	shl.b32 	%r19, %r2, 1;
	add.s32 	%r7, %r19, 2;
	mov.b32 	%r43, 1;
$L__BB0_5:
	bar.sync 	0;
	mul.lo.s32 	%r9, %r43, %r7;
	setp.gt.u32 	%p3, %r9, 256;
	@%p3 bra 	$L__BB0_7;
	sub.s32 	%r20, %r9, %r43;
	shl.b32 	%r21, %r20, 2;
	add.s32 	%r23, %r16, %r21;
	ld.shared.f32 	%f3, [%r23+-4];
	shl.b32 	%r24, %r43, 2;
	add.s32 	%r25, %r23, %r24;
	ld.shared.f32 	%f4, [%r25+-4];
	add.f32 	%f5, %f3, %f4;
	st.shared.f32 	[%r25+-4], %f5;
$L__BB0_7:
	shl.b32 	%r43, %r43, 1;
	setp.le.u32 	%p4, %r43, %r1;
	@%p4 bra 	$L__BB0_5;
	bar.sync 	0;
	setp.ne.s32 	%p5, %r2, 0;
	@%p5 bra 	$L__BB0_10;
	ld.shared.f32 	%f6, [_ZZ15brent_kung_scanPfS_iE4smem+508];
	ld.shared.f32 	%f7, [_ZZ15brent_kung_scanPfS_iE4smem+764];
	add.f32 	%f8, %f6, %f7;
	st.shared.f32 	[_ZZ15brent_kung_scanPfS_iE4smem+764], %f8;
$L__BB0_10:
	bar.sync 	0;
	setp.gt.u32 	%p6, %r2, 2;
	@%p6 bra 	$L__BB0_12;
	shl.b32 	%r26, %r7, 7;
	add.s32 	%r28, %r16, %r26;
	ld.shared.f32 	%f9, [%r28+-4];
	ld.shared.f32 	%f10, [%r28+124];
	add.f32 	%f11, %f9, %f10;
	st.shared.f32 	[%r28+124], %f11;
$L__BB0_12:
	bar.sync 	0;
	setp.gt.u32 	%p7, %r2, 6;
	@%p7 bra 	$L__BB0_14;
	shl.b32 	%r29, %r7, 6;
	add.s32 	%r31, %r16, %r29;
	ld.shared.f32 	%f12, [%r31+-4];
	ld.shared.f32 	%f13, [%r31+60];
	add.f32 	%f14, %f12, %f13;
	st.shared.f32 	[%r31+60], %f14;
$L__BB0_14:
	bar.sync 	0;
	setp.gt.u32 	%p8, %r2, 14;
	@%p8 bra 	$L__BB0_16;
	shl.b32 	%r32, %r7, 5;
	add.s32 	%r34, %r16, %r32;
	ld.shared.f32 	%f15, [%r34+-4];
	ld.shared.f32 	%f16, [%r34+28];
	add.f32 	%f17, %f15, %f16;
	st.shared.f32 	[%r34+28], %f17;
$L__BB0_16:
	bar.sync 	0;
	setp.gt.u32 	%p9, %r2, 30;
	@%p9 bra 	$L__BB0_18;
	shl.b32 	%r35, %r7, 4;
	add.s32 	%r37, %r16, %r35;
	ld.shared.f32 	%f18, [%r37+-4];
	ld.shared.f32 	%f19, [%r37+12];
	add.f32 	%f20, %f18, %f19;
	st.shared.f32 	[%r37+12], %f20;
$L__BB0_18:
	bar.sync 	0;
	setp.gt.u32 	%p10, %r2, 62;
	@%p10 bra 	$L__BB0_20;
	shl.b32 	%r38, %r7, 3;
	add.s32 	%r40, %r16, %r38;
	ld.shared.f32 	%f21, [%r40+-4];
	ld.shared.f32 	%f22, [%r40+4];
	add.f32 	%f23, %f21, %f22;
	st.shared.f32 	[%r40+4], %f23;
$L__BB0_20:
	bar.sync 	0;
	setp.gt.u32 	%p11, %r2, 126;
	@%p11 bra 	$L__BB0_22;
	add.s32 	%r42, %r4, %r15;
	ld.shared.f32 	%f24, [%r42+4];
	ld.shared.f32 	%f25, [%r42+8];
	add.f32 	%f26, %f24, %f25;
	st.shared.f32 	[%r42+8], %f26;
$L__BB0_22:
	setp.ge.s32 	%p12, %r3, %r11;
	bar.sync 	0;
	@%p12 bra 	$L__BB0_24;
	ld.shared.f32 	%f27, [%r4];
	mul.wide.s32 	%rd9, %r3, 4;
	add.s64 	%rd10, %rd1, %rd9;
	st.global.f32 	[%rd10], %f27;
$L__BB0_24:
	setp.ge.u32 	%p13, %r5, %r11;
	@%p13 bra 	$L__BB0_26;
	ld.shared.f32 	%f28, [%r6];
	mul.wide.u32 	%rd11, %r5, 4;
	add.s64 	%rd12, %rd1, %rd11;
	st.global.f32 	[%rd12], %f28;
$L__BB0_26:
	ret;

}


// ===== COMPILED SASS (sm_100) =====

	.target	sm_100

	.elftype	@"ET_EXEC"


//--------------------- .note.nv.tkinfo           --------------------------
	.section	.note.nv.tkinfo,"",@"SHT_NOTE"
	.sectionflags	@"SHF_NOTE_NV_TKINFO"
	.tkinfo
        /*0018*/ 	.word	0x00000002
        /*0030*/ 	.string	""
        /*0030*/ 	.string	"ptxas"
        /*0030*/ 	.string	"Cuda compilation tools, release 13.0, V13.0.88"
        /*0030*/ 	.string	"Build cuda_13.0.r13.0/compiler.36424714_0"
        /*0030*/ 	.string	"-arch sm_100 -m 64 "



//--------------------- .note.nv.cuinfo           --------------------------
	.section	.note.nv.cuinfo,"",@"SHT_NOTE"
	.sectionflags	@"SHF_NOTE_NV_CUINFO"
        /*0018*/ 	.short	0x0002
        /*001a*/ 	.short	0x0064
        /*001c*/ 	.short	0x0082
	.zero		2


//--------------------- .nv.info                  --------------------------
	.section	.nv.info,"",@"SHT_CUDA_INFO"
	.align	4


	//----- nvinfo : EIATTR_REGCOUNT
	.align		4
        /*0000*/ 	.byte	0x04, 0x2f
        /*0002*/ 	.short	(.L_1 - .L_0)
	.align		4
.L_0:
        /*0004*/ 	.word	index@(_Z15brent_kung_scanPfS_i)
        /*0008*/ 	.word	0x00000012


	//----- nvinfo : EIATTR_FRAME_SIZE
	.align		4
.L_1:
        /*000c*/ 	.byte	0x04, 0x11
        /*000e*/ 	.short	(.L_3 - .L_2)
	.align		4
.L_2:
        /*0010*/ 	.word	index@(_Z15brent_kung_scanPfS_i)
        /*0014*/ 	.word	0x00000000


	//----- nvinfo : EIATTR_MIN_STACK_SIZE
	.align		4
.L_3:
        /*0018*/ 	.byte	0x04, 0x12
        /*001a*/ 	.short	(.L_5 - .L_4)
	.align		4
.L_4:
        /*001c*/ 	.word	index@(_Z15brent_kung_scanPfS_i)
        /*0020*/ 	.word	0x00000000
.L_5:


//--------------------- .nv.compat                --------------------------
	.section	.nv.compat,"",@"SHT_CUDA_COMPAT_INFO"
	.align	4
        /*0000*/ 	.byte	0x02, 0x09, 0x00, 0x00, 0x02, 0x02, 0x01, 0x00, 0x02, 0x05, 0x05, 0x00, 0x03, 0x07, 0x01, 0x01
        /*0010*/ 	.byte	0x02, 0x03, 0x00, 0x00, 0x02, 0x06, 0x01, 0x00, 0x04, 0x0b, 0x08, 0x00, 0x09, 0x00, 0x00, 0x00
        /*0020*/ 	.byte	0x00, 0x00, 0x00, 0x00


//--------------------- .nv.info._Z15brent_kung_scanPfS_i --------------------------
	.section	.nv.info._Z15brent_kung_scanPfS_i,"",@"SHT_CUDA_INFO"
	.sectionflags	@""
	.align	4


	//----- nvinfo : EIATTR_CUDA_API_VERSION
	.align		4
        /*0000*/ 	.byte	0x04, 0x37
        /*0002*/ 	.short	(.L_7 - .L_6)
.L_6:
        /*0004*/ 	.word	0x00000082


	//----- nvinfo : EIATTR_KPARAM_INFO
	.align		4
.L_7:
        /*0008*/ 	.byte	0x04, 0x17
        /*000a*/ 	.short	(.L_9 - .L_8)
.L_8:
        /*000c*/ 	.word	0x00000000
        /*0010*/ 	.short	0x0002
        /*0012*/ 	.short	0x0010
        /*0014*/ 	.byte	0x00, 0xf0, 0x11, 0x00


	//----- nvinfo : EIATTR_KPARAM_INFO
	.align		4
.L_9:
        /*0018*/ 	.byte	0x04, 0x17
        /*001a*/ 	.short	(.L_11 - .L_10)
.L_10:
        /*001c*/ 	.word	0x00000000
        /*0020*/ 	.short	0x0001
        /*0022*/ 	.short	0x0008
        /*0024*/ 	.byte	0x00, 0xf5, 0x21, 0x00


	//----- nvinfo : EIATTR_KPARAM_INFO
	.align		4
.L_11:
        /*0028*/ 	.byte	0x04, 0x17
        /*002a*/ 	.short	(.L_13 - .L_12)
.L_12:
        /*002c*/ 	.word	0x00000000
        /*0030*/ 	.short	0x0000
        /*0032*/ 	.short	0x0000
        /*0034*/ 	.byte	0x00, 0xf5, 0x21, 0x00


	//----- nvinfo : EIATTR_SPARSE_MMA_MASK
	.align		4
.L_13:
        /*0038*/ 	.byte	0x03, 0x50
        /*003a*/ 	.short	0x0000


	//----- nvinfo : EIATTR_MAXREG_COUNT
	.align		4
        /*003c*/ 	.byte	0x03, 0x1b
        /*003e*/ 	.short	0x00ff


	//----- nvinfo : EIATTR_NUM_BARRIERS
	.align		4
        /*0040*/ 	.byte	0x02, 0x4c
        /*0042*/ 	.byte	0x01
	.zero		1


	//----- nvinfo : EIATTR_MERCURY_ISA_VERSION
	.align		4
        /*0044*/ 	.byte	0x03, 0x5f
        /*0046*/ 	.short	0x0101


	//----- nvinfo : EIATTR_VRC_CTA_INIT_COUNT
	.align		4
        /*0048*/ 	.byte	0x02, 0x4a
	.zero		1
	.zero		1


	//----- nvinfo : EIATTR_EXIT_INSTR_OFFSETS
	.align		4
        /*004c*/ 	.byte	0x04, 0x1c
        /*004e*/ 	.short	(.L_15 - .L_14)


	//   ....[0]....
.L_14:
        /*0050*/ 	.word	0x00000680


	//   ....[1]....
        /*0054*/ 	.word	0x000006d0


	//----- nvinfo : EIATTR_CBANK_PARAM_SIZE
	.align		4
.L_15:
        /*0058*/ 	.byte	0x03, 0x19
        /*005a*/ 	.short	0x0014


	//----- nvinfo : EIATTR_PARAM_CBANK
	.align		4
        /*005c*/ 	.byte	0x04, 0x0a
        /*005e*/ 	.short	(.L_17 - .L_16)
	.align		4
.L_16:
        /*0060*/ 	.word	index@(.nv.constant0._Z15brent_kung_scanPfS_i)
        /*0064*/ 	.short	0x0380
        /*0066*/ 	.short	0x0014


	//----- nvinfo : EIATTR_SW_WAR
	.align		4
.L_17:
        /*0068*/ 	.byte	0x04, 0x36
        /*006a*/ 	.short	(.L_19 - .L_18)
.L_18:
        /*006c*/ 	.word	0x00000008
.L_19:


//--------------------- .nv.callgraph             --------------------------
	.section	.nv.callgraph,"",@"SHT_CUDA_CALLGRAPH"
	.align	4
	.sectionentsize	8
	.align		4
        /*0000*/ 	.word	0x00000000
	.align		4
        /*0004*/ 	.word	0xffffffff
	.align		4
        /*0008*/ 	.word	0x00000000
	.align		4
        /*000c*/ 	.word	0xfffffffe
	.align		4
        /*0010*/ 	.word	0x00000000
	.align		4
        /*0014*/ 	.word	0xfffffffd
	.align		4
        /*0018*/ 	.word	0x00000000
	.align		4
        /*001c*/ 	.word	0xfffffffc


//--------------------- .text._Z15brent_kung_scanPfS_i --------------------------
	.section	.text._Z15brent_kung_scanPfS_i,"ax",@progbits
	.align	128
        .global         _Z15brent_kung_scanPfS_i
        .type           _Z15brent_kung_scanPfS_i,@function
        .size           _Z15brent_kung_scanPfS_i,(.L_x_2 - _Z15brent_kung_scanPfS_i)
        .other          _Z15brent_kung_scanPfS_i,@"STO_CUDA_ENTRY STV_DEFAULT"
_Z15brent_kung_scanPfS_i:
.text._Z15brent_kung_scanPfS_i:
[----:B------:R-:W-:Y:S01]  /*0000*/  LDC R1, c[0x0][0x37c] ;  /* 0x0000df00ff017b82 */ /* 0x000fe20000000800 */
[----:B------:R-:W0:Y:S07]  /*0010*/  S2R R3, SR_TID.X ;  /* 0x0000000000037919 */ /* 0x000e2e0000002100 */
[----:B------:R-:W1:Y:S01]  /*0020*/  S2UR UR4, SR_CTAID.X ;  /* 0x00000000000479c3 */ /* 0x000e620000002500 */
[----:B------:R-:W2:Y:S01]  /*0030*/  LDCU UR5, c[0x0][0x390] ;  /* 0x00007200ff0577ac */ /* 0x000ea20008000800 */
[----:B------:R-:W3:Y:S06]  /*0040*/  LDCU.64 UR6, c[0x0][0x358] ;  /* 0x00006b00ff0677ac */ /* 0x000eec0008000a00 */
[----:B------:R-:W1:Y:S02]  /*0050*/  LDC R15, c[0x0][0x360] ;  /* 0x0000d800ff0f7b82 */ /* 0x000e640000000800 */
[----:B-1----:R-:W-:-:S04]  /*0060*/  IMAD R2, R15, UR4, RZ ;  /* 0x000000040f027c24 */ /* 0x002fc8000f8e02ff */
[----:B0-----:R-:W-:-:S04]  /*0070*/  IMAD R2, R2, 0x2, R3 ;  /* 0x0000000202027824 */ /* 0x001fc800078e0203 */
[C---:B------:R-:W-:Y:S01]  /*0080*/  IMAD.IADD R0, R2.reuse, 0x1, R15 ;  /* 0x0000000102007824 */ /* 0x040fe200078e020f */
[----:B--2---:R-:W-:-:S04]  /*0090*/  ISETP.GE.AND P0, PT, R2, UR5, PT ;  /* 0x0000000502007c0c */ /* 0x004fc8000bf06270 */
[----:B------:R-:W-:-:S09]  /*00a0*/  ISETP.GE.U32.AND P1, PT, R0, UR5, PT ;  /* 0x0000000500007c0c */ /* 0x000fd2000bf26070 */
[----:B------:R-:W0:Y:S08]  /*00b0*/  @!P0 LDC.64 R10, c[0x0][0x380] ;  /* 0x0000e000ff0a8b82 */ /* 0x000e300000000a00 */
[----:B------:R-:W1:Y:S01]  /*00c0*/  @!P1 LDC.64 R12, c[0x0][0x380] ;  /* 0x0000e000ff0c9b82 */ /* 0x000e620000000a00 */
[----:B0-----:R-:W-:-:S06]  /*00d0*/  @!P0 IMAD.WIDE R10, R2, 0x4, R10 ;  /* 0x00000004020a8825 */ /* 0x001fcc00078e020a */
[----:B---3--:R-:W2:Y:S01]  /*00e0*/  @!P0 LDG.E.CONSTANT R11, desc[UR6][R10.64] ;  /* 0x000000060a0b8981 */ /* 0x008ea2000c1e9900 */
[----:B-1----:R-:W-:-:S06]  /*00f0*/  @!P1 IMAD.WIDE.U32 R12, R0, 0x4, R12 ;  /* 0x00000004000c9825 */ /* 0x002fcc00078e000c */
[----:B------:R-:W3:Y:S01]  /*0100*/  @!P1 LDG.E.CONSTANT R13, desc[UR6][R12.64] ;  /* 0x000000060c0d9981 */ /* 0x000ee2000c1e9900 */
[----:B------:R-:W0:Y:S01]  /*0110*/  S2UR UR5, SR_CgaCtaId ;  /* 0x00000000000579c3 */ /* 0x000e220000008800 */
[----:B------:R-:W-:Y:S02]  /*0120*/  UMOV UR4, 0x400 ;  /* 0x0000040000047882 */ /* 0x000fe40000000000 */
[----:B0-----:R-:W-:-:S06]  /*0130*/  ULEA UR4, UR5, UR4, 0x18 ;  /* 0x0000000405047291 */ /* 0x001fcc000f8ec0ff */
[----:B------:R-:W-:-:S05]  /*0140*/  MOV R8, UR4 ;  /* 0x0000000400087c02 */ /* 0x000fca0008000f00 */
[----:B------:R-:W-:-:S04]  /*0150*/  IMAD R6, R3, 0x4, R8 ;  /* 0x0000000403067824 */ /* 0x000fc800078e0208 */
[----:B------:R-:W-:Y:S02]  /*0160*/  IMAD R4, R15, 0x4, R6 ;  /* 0x000000040f047824 */ /* 0x000fe400078e0206 */
[----:B------:R-:W-:Y:S01]  /*0170*/  HFMA2 R14, -RZ, RZ, 0, 5.9604644775390625e-08 ;  /* 0x00000001ff0e7431 */ /* 0x000fe200000001ff */
[----:B------:R-:W-:Y:S01]  /*0180*/  LEA R5, R3, 0x2, 0x1 ;  /* 0x0000000203057811 */ /* 0x000fe200078e08ff */
[----:B--2---:R0:W-:Y:S04]  /*0190*/  @!P0 STS [R6], R11 ;  /* 0x0000000b06008388 */ /* 0x0041e80000000800 */
[----:B---3--:R0:W-:Y:S02]  /*01a0*/  @!P1 STS [R4], R13 ;  /* 0x0000000d04009388 */ /* 0x0081e40000000800 */
.L_x_0:
[----:B------:R-:W-:Y:S01]  /*01b0*/  IMAD R7, R5, R14, RZ ;  /* 0x0000000e05077224 */ /* 0x000fe200078e02ff */
[----:B------:R-:W-:Y:S04]  /*01c0*/  BAR.SYNC.DEFER_BLOCKING 0x0 ;  /* 0x0000000000007b1d */ /* 0x000fe80000010000 */
[----:B------:R-:W-:-:S13]  /*01d0*/  ISETP.GT.U32.AND P0, PT, R7, 0x100, PT ;  /* 0x000001000700780c */ /* 0x000fda0003f04070 */
[----:B------:R-:W-:-:S04]  /*01e0*/  @!P0 IMAD.IADD R7, R7, 0x1, -R14 ;  /* 0x0000000107078824 */ /* 0x000fc800078e0a0e */
[----:B------:R-:W-:-:S05]  /*01f0*/  @!P0 IMAD R7, R7, 0x4, R8 ;  /* 0x0000000407078824 */ /* 0x000fca00078e0208 */
[C---:B------:R-:W-:Y:S01]  /*0200*/  @!P0 LEA R9, R14.reuse, R7, 0x2 ;  /* 0x000000070e098211 */ /* 0x040fe200078e10ff */
[----:B------:R-:W-:Y:S01]  /*0210*/  IMAD.SHL.U32 R14, R14, 0x2, RZ ;  /* 0x000000020e0e7824 */ /* 0x000fe200078e00ff */
[----:B------:R-:W-:Y:S04]  /*0220*/  @!P0 LDS R7, [R7+-0x4] ;  /* 0xfffffc0007078984 */ /* 0x000fe80000000800 */
[----:B------:R-:W1:Y:S02]  /*0230*/  @!P0 LDS R10, [R9+-0x4] ;  /* 0xfffffc00090a8984 */ /* 0x000e640000000800 */
[----:B-1----:R-:W-:-:S05]  /*0240*/  @!P0 FADD R10, R7, R10 ;  /* 0x0000000a070a8221 */ /* 0x002fca0000000000 */
[----:B------:R1:W-:Y:S01]  /*0250*/  @!P0 STS [R9+-0x4], R10 ;  /* 0xfffffc0a09008388 */ /* 0x0003e20000000800 */
[----:B------:R-:W-:-:S13]  /*0260*/  ISETP.GT.U32.AND P0, PT, R14, R15, PT ;  /* 0x0000000f0e00720c */ /* 0x000fda0003f04070 */
[----:B-1----:R-:W-:Y:S05]  /*0270*/  @!P0 BRA `(.L_x_0) ;  /* 0xfffffffc00cc8947 */ /* 0x002fea000383ffff */
[----:B------:R-:W-:Y:S01]  /*0280*/  BAR.SYNC.DEFER_BLOCKING 0x0 ;  /* 0x0000000000007b1d */ /* 0x000fe20000010000 */
[C---:B------:R-:W-:Y:S02]  /*0290*/  ISETP.NE.AND P0, PT, R3.reuse, RZ, PT ;  /* 0x000000ff0300720c */ /* 0x040fe40003f05270 */
[----:B------:R-:W-:-:S03]  /*02a0*/  ISETP.GT.U32.AND P1, PT, R3, 0x2, PT ;  /* 0x000000020300780c */ /* 0x000fc60003f24070 */
[----:B------:R-:W1:Y:S08]  /*02b0*/  LDCU UR4, c[0x0][0x390] ;  /* 0x00007200ff0477ac */ /* 0x000e700008000800 */
[----:B------:R-:W2:Y:S01]  /*02c0*/  @!P0 S2R R10, SR_CgaCtaId ;  /* 0x00000000000a8919 */ /* 0x000ea20000008800 */
[----:B------:R-:W-:Y:S02]  /*02d0*/  @!P0 MOV R5, 0x400 ;  /* 0x0000040000058802 */ /* 0x000fe40000000f00 */
[----:B------:R-:W-:-:S02]  /*02e0*/  @!P1 LEA R7, R3, 0x100, 0x8 ;  /* 0x0000010003079811 */ /* 0x000fc400078e40ff */
[----:B--2---:R-:W-:-:S05]  /*02f0*/  @!P0 LEA R8, R10, R5, 0x18 ;  /* 0x000000050a088211 */ /* 0x004fca00078ec0ff */
[----:B------:R-:W-:Y:S01]  /*0300*/  @!P0 LDS R5, [R8+0x1fc] ;  /* 0x0001fc0008058984 */ /* 0x000fe20000000800 */
[----:B------:R-:W-:-:S03]  /*0310*/  @!P1 IMAD.IADD R7, R8, 0x1, R7 ;  /* 0x0000000108079824 */ /* 0x000fc600078e0207 */
[----:B------:R-:W2:Y:S02]  /*0320*/  @!P0 LDS R10, [R8+0x2fc] ;  /* 0x0002fc00080a8984 */ /* 0x000ea40000000800 */
[----:B--2---:R-:W-:-:S05]  /*0330*/  @!P0 FADD R5, R5, R10 ;  /* 0x0000000a05058221 */ /* 0x004fca0000000000 */
[----:B------:R-:W-:Y:S01]  /*0340*/  @!P0 STS [R8+0x2fc], R5 ;  /* 0x0002fc0508008388 */ /* 0x000fe20000000800 */
[----:B------:R-:W-:Y:S01]  /*0350*/  BAR.SYNC.DEFER_BLOCKING 0x0 ;  /* 0x0000000000007b1d */ /* 0x000fe20000010000 */
[----:B------:R-:W-:-:S13]  /*0360*/  ISETP.GT.U32.AND P0, PT, R3, 0x6, PT ;  /* 0x000000060300780c */ /* 0x000fda0003f04070 */
[----:B0-----:R-:W-:-:S04]  /*0370*/  @!P0 LEA R11, R3, 0x80, 0x7 ;  /* 0x00000080030b8811 */ /* 0x001fc800078e38ff */
[----:B------:R-:W-:Y:S01]  /*0380*/  @!P0 IADD3 R11, PT, PT, R8, R11, RZ ;  /* 0x0000000b080b8210 */ /* 0x000fe20007ffe0ff */
[----:B------:R-:W-:Y:S04]  /*0390*/  @!P1 LDS R9, [R7+-0x4] ;  /* 0xfffffc0007099984 */ /* 0x000fe80000000800 */
[----:B------:R-:W0:Y:S02]  /*03a0*/  @!P1 LDS R10, [R7+0x7c] ;  /* 0x00007c00070a9984 */ /* 0x000e240000000800 */
[----:B0-----:R-:W-:-:S05]  /*03b0*/  @!P1 FADD R10, R9, R10 ;  /* 0x0000000a090a9221 */ /* 0x001fca0000000000 */
[----:B------:R-:W-:Y:S01]  /*03c0*/  @!P1 STS [R7+0x7c], R10 ;  /* 0x00007c0a07009388 */ /* 0x000fe20000000800 */
[----:B------:R-:W-:Y:S01]  /*03d0*/  BAR.SYNC.DEFER_BLOCKING 0x0 ;  /* 0x0000000000007b1d */ /* 0x000fe20000010000 */
[----:B------:R-:W-:-:S13]  /*03e0*/  ISETP.GT.U32.AND P1, PT, R3, 0xe, PT ;  /* 0x0000000e0300780c */ /* 0x000fda0003f24070 */
[----:B------:R-:W-:-:S05]  /*03f0*/  @!P1 LEA R5, R3, 0x40, 0x6 ;  /* 0x0000004003059811 */ /* 0x000fca00078e30ff */
[----:B------:R-:W-:Y:S01]  /*0400*/  @!P1 IMAD.IADD R5, R8, 0x1, R5 ;  /* 0x0000000108059824 */ /* 0x000fe200078e0205 */
[----:B------:R-:W-:Y:S04]  /*0410*/  @!P0 LDS R9, [R11+-0x4] ;  /* 0xfffffc000b098984 */ /* 0x000fe80000000800 */
[----:B------:R-:W0:Y:S02]  /*0420*/  @!P0 LDS R12, [R11+0x3c] ;  /* 0x00003c000b0c8984 */ /* 0x000e240000000800 */
[----:B0-----:R-:W-:-:S05]  /*0430*/  @!P0 FADD R12, R9, R12 ;  /* 0x0000000c090c8221 */ /* 0x001fca0000000000 */
[----:B------:R-:W-:Y:S01]  /*0440*/  @!P0 STS [R11+0x3c], R12 ;  /* 0x00003c0c0b008388 */ /* 0x000fe20000000800 */
[----:B------:R-:W-:Y:S01]  /*0450*/  BAR.SYNC.DEFER_BLOCKING 0x0 ;  /* 0x0000000000007b1d */ /* 0x000fe20000010000 */
[----:B------:R-:W-:-:S13]  /*0460*/  ISETP.GT.U32.AND P0, PT, R3, 0x1e, PT ;  /* 0x0000001e0300780c */ /* 0x000fda0003f04070 */
[----:B------:R-:W-:-:S04]  /*0470*/  @!P0 LEA R7, R3, 0x20, 0x5 ;  /* 0x0000002003078811 */ /* 0x000fc800078e28ff */
        /* <DEDUP_REMOVED lines=14> */
[----:B------:R-:W-:-:S05]  /*0560*/  ISETP.GT.U32.AND P0, PT, R3, 0x7e, PT ;  /* 0x0000007e0300780c */ /* 0x000fca0003f04070 */
[----:B------:R-:W-:Y:S04]  /*0570*/  @!P1 LDS R8, [R11+-0x4] ;  /* 0xfffffc000b089984 */ /* 0x000fe80000000800 */
[----:B------:R-:W0:Y:S02]  /*0580*/  @!P1 LDS R5, [R11+0x4] ;  /* 0x000004000b059984 */ /* 0x000e240000000800 */
[----:B0-----:R-:W-:Y:S02]  /*0590*/  @!P1 FADD R10, R8, R5 ;  /* 0x00000005080a9221 */ /* 0x001fe40000000000 */
[----:B------:R-:W-:-:S03]  /*05a0*/  @!P0 LEA R5, R3, R6, 0x2 ;  /* 0x0000000603058211 */ /* 0x000fc600078e10ff */
[----:B------:R-:W-:Y:S01]  /*05b0*/  @!P1 STS [R11+0x4], R10 ;  /* 0x0000040a0b009388 */ /* 0x000fe20000000800 */
[----:B------:R-:W-:Y:S01]  /*05c0*/  BAR.SYNC.DEFER_BLOCKING 0x0 ;  /* 0x0000000000007b1d */ /* 0x000fe20000010000 */
[----:B-1----:R-:W-:-:S05]  /*05d0*/  ISETP.GE.AND P1, PT, R2, UR4, PT ;  /* 0x0000000402007c0c */ /* 0x002fca000bf26270 */
[----:B------:R-:W-:Y:S04]  /*05e0*/  @!P0 LDS R3, [R5+0x4] ;  /* 0x0000040005038984 */ /* 0x000fe80000000800 */
[----:B------:R-:W0:Y:S02]  /*05f0*/  @!P0 LDS R8, [R5+0x8] ;  /* 0x0000080005088984 */ /* 0x000e240000000800 */
[----:B0-----:R-:W-:Y:S02]  /*0600*/  @!P0 FADD R12, R3, R8 ;  /* 0x00000008030c8221 */ /* 0x001fe40000000000 */
[----:B------:R-:W0:Y:S03]  /*0610*/  @!P1 LDC.64 R8, c[0x0][0x388] ;  /* 0x0000e200ff089b82 */ /* 0x000e260000000a00 */
[----:B------:R-:W-:Y:S05]  /*0620*/  @!P0 STS [R5+0x8], R12 ;  /* 0x0000080c05008388 */ /* 0x000fea0000000800 */
[----:B------:R-:W-:Y:S01]  /*0630*/  BAR.SYNC.DEFER_BLOCKING 0x0 ;  /* 0x0000000000007b1d */ /* 0x000fe20000010000 */
[----:B------:R-:W-:Y:S01]  /*0640*/  ISETP.GE.U32.AND P0, PT, R0, UR4, PT ;  /* 0x0000000400007c0c */ /* 0x000fe2000bf06070 */
[----:B0-----:R-:W-:-:S04]  /*0650*/  @!P1 IMAD.WIDE R2, R2, 0x4, R8 ;  /* 0x0000000402029825 */ /* 0x001fc800078e0208 */
[----:B------:R-:W0:Y:S04]  /*0660*/  @!P1 LDS R7, [R6] ;  /* 0x0000000006079984 */ /* 0x000e280000000800 */
[----:B0-----:R0:W-:Y:S04]  /*0670*/  @!P1 STG.E desc[UR6][R2.64], R7 ;  /* 0x0000000702009986 */ /* 0x0011e8000c101906 */
[----:B------:R-:W-:Y:S05]  /*0680*/  @P0 EXIT ;  /* 0x000000000000094d */ /* 0x000fea0003800000 */
[----:B------:R-:W1:Y:S01]  /*0690*/  LDS R5, [R4] ;  /* 0x0000000004057984 */ /* 0x000e620000000800 */
[----:B0-----:R-:W0:Y:S02]  /*06a0*/  LDC.64 R2, c[0x0][0x388] ;  /* 0x0000e200ff027b82 */ /* 0x001e240000000a00 */
[----:B0-----:R-:W-:-:S05]  /*06b0*/  IMAD.WIDE.U32 R2, R0, 0x4, R2 ;  /* 0x0000000400027825 */ /* 0x001fca00078e0002 */
[----:B-1----:R-:W-:Y:S01]  /*06c0*/  STG.E desc[UR6][R2.64], R5 ;  /* 0x0000000502007986 */ /* 0x002fe2000c101906 */
[----:B------:R-:W-:Y:S05]  /*06d0*/  EXIT ;  /* 0x000000000000794d */ /* 0x000fea0003800000 */
.L_x_1:
[----:B------:R-:W-:-:S00]  /*06e0*/  BRA `(.L_x_1) ;  /* 0xfffffffc00fc7947 */ /* 0x000fc0000383ffff */
[----:B------:R-:W-:-:S00]  /*06f0*/  NOP ;  /* 0x0000000000007918 */ /* 0x000fc00000000000 */
        /* <DEDUP_REMOVED lines=8> */
.L_x_2:


//--------------------- .nv.shared._Z15brent_kung_scanPfS_i --------------------------
	.section	.nv.shared._Z15brent_kung_scanPfS_i,"aw",@nobits
	.sectionflags	@""
	.align	4
.nv.shared._Z15brent_kung_scanPfS_i:
	.zero		2048


//--------------------- .nv.shared.reserved.0     --------------------------
	.section	.nv.shared.reserved.0,"aw",@nobits
	.weak		__nv_reservedSMEM_offset_0_alias
	.size		__nv_reservedSMEM_offset_0_alias, 0, 64
	.other		__nv_reservedSMEM_offset_0_alias,@"STO_CUDA_RESERVED_SHARED STV_DEFAULT"
__nv_reservedSMEM_offset_0_alias:
	.zero		0
	.zero		64


//--------------------- .nv.constant0._Z15brent_kung_scanPfS_i --------------------------
	.section	.nv.constant0._Z15brent_kung_scanPfS_i,"a",@progbits
	.sectionflags	@""
	.align	4
.nv.constant0._Z15brent_kung_scanPfS_i:
	.zero		916


//--------------------- SYMBOLS --------------------------

	.type		.nv.reservedSmem.offset0,@object
	.size		.nv.reservedSmem.offset0,0x4
	.type		.nv.reservedSmem.cap,@object
	.size		.nv.reservedSmem.cap,0x4
